//
// Generated by NVIDIA NVVM Compiler
//
// Compiler Build ID: CL-36424714
// Cuda compilation tools, release 13.0, V13.0.88
// Based on NVVM 20.0.0
//

.version 9.0
.target sm_100
.address_size 64

	// .globl	sign_kernel

.visible .entry sign_kernel(
	.param .u64 .ptr .align 1 sign_kernel_param_0,
	.param .u64 .ptr .align 1 sign_kernel_param_1
)
.maxntid 1024
{
	.reg .pred 	%p<4>;
	.reg .b32 	%r<5>;
	.reg .b32 	%f<4>;
	.reg .b64 	%rd<8>;

	ld.param.u64 	%rd1, [sign_kernel_param_0];
	ld.param.u64 	%rd2, [sign_kernel_param_1];
	mov.u32 	%r2, %ctaid.x;
	shl.b32 	%r3, %r2, 10;
	mov.u32 	%r4, %tid.x;
	or.b32  	%r1, %r3, %r4;
	setp.gt.u32 	%p1, %r1, 176639;
	@%p1 bra 	$L__BB0_2;
	cvta.to.global.u64 	%rd3, %rd2;
	cvta.to.global.u64 	%rd4, %rd1;
	mul.wide.u32 	%rd5, %r1, 4;
	add.s64 	%rd6, %rd4, %rd5;
	ld.global.nc.f32 	%f1, [%rd6];
	setp.gt.f32 	%p2, %f1, 0f00000000;
	setp.lt.f32 	%p3, %f1, 0f00000000;
	selp.f32 	%f2, 0fBF800000, 0f00000000, %p3;
	selp.f32 	%f3, 0f3F800000, %f2, %p2;
	add.s64 	%rd7, %rd3, %rd5;
	st.global.f32 	[%rd7], %f3;
$L__BB0_2:
	ret;

}


// ===== COMPILED SASS (sm_100) =====

	.target	sm_100

	.elftype	@"ET_EXEC"


//--------------------- .note.nv.tkinfo           --------------------------
	.section	.note.nv.tkinfo,"",@"SHT_NOTE"
	.sectionflags	@"SHF_NOTE_NV_TKINFO"
	.tkinfo
        /*0018*/ 	.word	0x00000002
        /*0030*/ 	.string	""
        /*0030*/ 	.string	"ptxas"
        /*0030*/ 	.string	"Cuda compilation tools, release 13.0, V13.0.88"
        /*0030*/ 	.string	"Build cuda_13.0.r13.0/compiler.36424714_0"
        /*0030*/ 	.string	"-arch sm_100 -m 64 "



//--------------------- .note.nv.cuinfo           --------------------------
	.section	.note.nv.cuinfo,"",@"SHT_NOTE"
	.sectionflags	@"SHF_NOTE_NV_CUINFO"
        /*0018*/ 	.short	0x0002
        /*001a*/ 	.short	0x0064
        /*001c*/ 	.short	0x0082
	.zero		2


//--------------------- .nv.info                  --------------------------
	.section	.nv.info,"",@"SHT_CUDA_INFO"
	.align	4


	//----- nvinfo : EIATTR_REGCOUNT
	.align		4
        /*0000*/ 	.byte	0x04, 0x2f
        /*0002*/ 	.short	(.L_1 - .L_0)
	.align		4
.L_0:
        /*0004*/ 	.word	index@(sign_kernel)
        /*0008*/ 	.word	0x0000000a


	//----- nvinfo : EIATTR_FRAME_SIZE
	.align		4
.L_1:
        /*000c*/ 	.byte	0x04, 0x11
        /*000e*/ 	.short	(.L_3 - .L_2)
	.align		4
.L_2:
        /*0010*/ 	.word	index@(sign_kernel)
        /*0014*/ 	.word	0x00000000


	//----- nvinfo : EIATTR_MIN_STACK_SIZE
	.align		4
.L_3:
        /*0018*/ 	.byte	0x04, 0x12
        /*001a*/ 	.short	(.L_5 - .L_4)
	.align		4
.L_4:
        /*001c*/ 	.word	index@(sign_kernel)
        /*0020*/ 	.word	0x00000000
.L_5:


//--------------------- .nv.compat                --------------------------
	.section	.nv.compat,"",@"SHT_CUDA_COMPAT_INFO"
	.align	4
        /*0000*/ 	.byte	0x02, 0x09, 0x00, 0x00, 0x02, 0x02, 0x01, 0x00, 0x02, 0x05, 0x05, 0x00, 0x03, 0x07, 0x01, 0x01
        /*0010*/ 	.byte	0x02, 0x03, 0x00, 0x00, 0x02, 0x06, 0x01, 0x00, 0x04, 0x0b, 0x08, 0x00, 0x09, 0x00, 0x00, 0x00
        /*0020*/ 	.byte	0x00, 0x00, 0x00, 0x00


//--------------------- .nv.info.sign_kernel      --------------------------
	.section	.nv.info.sign_kernel,"",@"SHT_CUDA_INFO"
	.sectionflags	@""
	.align	4


	//----- nvinfo : EIATTR_CUDA_API_VERSION
	.align		4
        /*0000*/ 	.byte	0x04, 0x37
        /*0002*/ 	.short	(.L_7 - .L_6)
.L_6:
        /*0004*/ 	.word	0x00000082


	//----- nvinfo : EIATTR_KPARAM_INFO
	.align		4
.L_7:
        /*0008*/ 	.byte	0x04, 0x17
        /*000a*/ 	.short	(.L_9 - .L_8)
.L_8:
        /*000c*/ 	.word	0x00000000
        /*0010*/ 	.short	0x0001
        /*0012*/ 	.short	0x0008
        /*0014*/ 	.byte	0x00, 0xf5, 0x21, 0x00


	//----- nvinfo : EIATTR_KPARAM_INFO
	.align		4
.L_9:
        /*0018*/ 	.byte	0x04, 0x17
        /*001a*/ 	.short	(.L_11 - .L_10)
.L_10:
        /*001c*/ 	.word	0x00000000
        /*0020*/ 	.short	0x0000
        /*0022*/ 	.short	0x0000
        /*0024*/ 	.byte	0x00, 0xf5, 0x21, 0x00


	//----- nvinfo : EIATTR_SPARSE_MMA_MASK
	.align		4
.L_11:
        /*0028*/ 	.byte	0x03, 0x50
        /*002a*/ 	.short	0x0000


	//----- nvinfo : EIATTR_MAXREG_COUNT
	.align		4
        /*002c*/ 	.byte	0x03, 0x1b
        /*002e*/ 	.short	0x0040


	//----- nvinfo : EIATTR_MERCURY_ISA_VERSION
	.align		4
        /*0030*/ 	.byte	0x03, 0x5f
        /*0032*/ 	.short	0x0101


	//----- nvinfo : EIATTR_VRC_CTA_INIT_COUNT
	.align		4
        /*0034*/ 	.byte	0x02, 0x4a
	.zero		1
	.zero		1


	//----- nvinfo : EIATTR_EXIT_INSTR_OFFSETS
	.align		4
        /*0038*/ 	.byte	0x04, 0x1c
        /*003a*/ 	.short	(.L_13 - .L_12)


	//   ....[0]....
.L_12:
        /*003c*/ 	.word	0x00000060


	//   ....[1]....
        /*0040*/ 	.word	0x00000130


	//----- nvinfo : EIATTR_MAX_THREADS
	.align		4
.L_13:
        /*0044*/ 	.byte	0x04, 0x05
        /*0046*/ 	.short	(.L_15 - .L_14)
.L_14:
        /*0048*/ 	.word	0x00000400
        /*004c*/ 	.word	0x00000001
        /*0050*/ 	.word	0x00000001


	//----- nvinfo : EIATTR_CBANK_PARAM_SIZE
	.align		4
.L_15:
        /*0054*/ 	.byte	0x03, 0x19
        /*0056*/ 	.short	0x0010


	//----- nvinfo : EIATTR_PARAM_CBANK
	.align		4
        /*0058*/ 	.byte	0x04, 0x0a
        /*005a*/ 	.short	(.L_17 - .L_16)
	.align		4
.L_16:
        /*005c*/ 	.word	index@(.nv.constant0.sign_kernel)
        /*0060*/ 	.short	0x0380
        /*0062*/ 	.short	0x0010


	//----- nvinfo : EIATTR_SW_WAR
	.align		4
.L_17:
        /*0064*/ 	.byte	0x04, 0x36
        /*0066*/ 	.short	(.L_19 - .L_18)
.L_18:
        /*0068*/ 	.word	0x00000008
.L_19:


//--------------------- .nv.callgraph             --------------------------
	.section	.nv.callgraph,"",@"SHT_CUDA_CALLGRAPH"
	.align	4
	.sectionentsize	8
	.align		4
        /*0000*/ 	.word	0x00000000
	.align		4
        /*0004*/ 	.word	0xffffffff
	.align		4
        /*0008*/ 	.word	0x00000000
	.align		4
        /*000c*/ 	.word	0xfffffffe
	.align		4
        /*0010*/ 	.word	0x00000000
	.align		4
        /*0014*/ 	.word	0xfffffffd
	.align		4
        /*0018*/ 	.word	0x00000000
	.align		4
        /*001c*/ 	.word	0xfffffffc


//--------------------- .text.sign_kernel         --------------------------
	.section	.text.sign_kernel,"ax",@progbits
	.align	128
        .global         sign_kernel
        .type           sign_kernel,@function
        .size           sign_kernel,(.L_x_1 - sign_kernel)
        .other          sign_kernel,@"STO_CUDA_ENTRY STV_DEFAULT"
sign_kernel:
.text.sign_kernel:
[----:B------:R-:W-:Y:S01]  /*0000*/  LDC R1, c[0x0][0x37c] ;  /* 0x0000df00ff017b82 */ /* 0x000fe20000000800 */
[----:B------:R-:W0:Y:S07]  /*0010*/  S2R R7, SR_TID.X ;  /* 0x0000000000077919 */ /* 0x000e2e0000002100 */
[----:B------:R-:W1:Y:S02]  /*0020*/  S2UR UR4, SR_CTAID.X ;  /* 0x00000000000479c3 */ /* 0x000e640000002500 */
[----:B-1----:R-:W-:-:S06]  /*0030*/  USHF.L.U32 UR4, UR4, 0xa, URZ ;  /* 0x0000000a04047899 */ /* 0x002fcc00080006ff */
[----:B0-----:R-:W-:-:S04]  /*0040*/  LOP3.LUT R7, R7, UR4, RZ, 0xfc, !PT ;  /* 0x0000000407077c12 */ /* 0x001fc8000f8efcff */
[----:B------:R-:W-:-:S13]  /*0050*/  ISETP.GT.U32.AND P0, PT, R7, 0x2b1ff, PT ;  /* 0x0002b1ff0700780c */ /* 0x000fda0003f04070 */
[----:B------:R-:W-:Y:S05]  /*0060*/  @P0 EXIT ;  /* 0x000000000000094d */ /* 0x000fea0003800000 */
[----:B------:R-:W0:Y:S01]  /*0070*/  LDC.64 R2, c[0x0][0x380] ;  /* 0x0000e000ff027b82 */ /* 0x000e220000000a00 */
[----:B------:R-:W1:Y:S07]  /*0080*/  LDCU.64 UR4, c[0x0][0x358] ;  /* 0x00006b00ff0477ac */ /* 0x000e6e0008000a00 */
[----:B------:R-:W2:Y:S01]  /*0090*/  LDC.64 R4, c[0x0][0x388] ;  /* 0x0000e200ff047b82 */ /* 0x000ea20000000a00 */
[----:B0-----:R-:W-:-:S06]  /*00a0*/  IMAD.WIDE.U32 R2, R7, 0x4, R2 ;  /* 0x0000000407027825 */ /* 0x001fcc00078e0002 */
[----:B-1----:R-:W3:Y:S01]  /*00b0*/  LDG.E.CONSTANT R2, desc[UR4][R2.64] ;  /* 0x0000000402027981 */ /* 0x002ee2000c1e9900 */
[----:B--2---:R-:W-:Y:S01]  /*00c0*/  IMAD.WIDE.U32 R4, R7, 0x4, R4 ;  /* 0x0000000407047825 */ /* 0x004fe200078e0004 */
[----:B---3--:R-:W-:-:S04]  /*00d0*/  FSETP.LT.AND P0, PT, R2, RZ, PT ;  /* 0x000000ff0200720b */ /* 0x008fc80003f01000 */
[----:B------:R-:W-:Y:S02]  /*00e0*/  SEL R0, RZ, 0xffffffff, !P0 ;  /* 0xffffffffff007807 */ /* 0x000fe40004000000 */
[----:B------:R-:W-:Y:S02]  /*00f0*/  FSETP.GT.AND P0, PT, R2, RZ, PT ;  /* 0x000000ff0200720b */ /* 0x000fe40003f04000 */
[----:B------:R-:W-:-:S04]  /*0100*/  I2FP.F32.S32 R0, R0 ;  /* 0x0000000000007245 */ /* 0x000fc80000201400 */
[----:B------:R-:W-:-:S05]  /*0110*/  FSEL R7, R0, 1, !P0 ;  /* 0x3f80000000077808 */ /* 0x000fca0004000000 */
[----:B------:R-:W-:Y:S01]  /*0120*/  STG.E desc[UR4][R4.64], R7 ;  /* 0x0000000704007986 */ /* 0x000fe2000c101904 */
[----:B------:R-:W-:Y:S05]  /*0130*/  EXIT ;  /* 0x000000000000794d */ /* 0x000fea0003800000 */
.L_x_0:
[----:B------:R-:W-:-:S00]  /*0140*/  BRA `(.L_x_0) ;  /* 0xfffffffc00fc7947 */ /* 0x000fc0000383ffff */
[----:B------:R-:W-:-:S00]  /*0150*/  NOP ;  /* 0x0000000000007918 */ /* 0x000fc00000000000 */
        /* <DEDUP_REMOVED lines=10> */
.L_x_1:


//--------------------- .nv.shared.reserved.0     --------------------------
	.section	.nv.shared.reserved.0,"aw",@nobits
	.weak		__nv_reservedSMEM_offset_0_alias
	.size		__nv_reservedSMEM_offset_0_alias, 0, 64
	.other		__nv_reservedSMEM_offset_0_alias,@"STO_CUDA_RESERVED_SHARED STV_DEFAULT"
__nv_reservedSMEM_offset_0_alias:
	.zero		0
	.zero		64


//--------------------- .nv.constant0.sign_kernel --------------------------
	.section	.nv.constant0.sign_kernel,"a",@progbits
	.sectionflags	@""
	.align	4
.nv.constant0.sign_kernel:
	.zero		912


//--------------------- SYMBOLS --------------------------

	.type		.nv.reservedSmem.offset0,@object
	.size		.nv.reservedSmem.offset0,0x4
